//
// Generated by NVIDIA NVVM Compiler
//
// Compiler Build ID: CL-36424714
// Cuda compilation tools, release 13.0, V13.0.88
// Based on NVVM 20.0.0
//

.version 9.0
.target sm_100
.address_size 64

	// .globl	borders_rev
// _ZZ11borders_revE9cacheMaxX has been demoted
// _ZZ11borders_revE9cacheMaxY has been demoted
// _ZZ11borders_revE9cacheMinX has been demoted
// _ZZ11borders_revE9cacheMinY has been demoted

.visible .entry borders_rev(
	.param .u64 .ptr .align 1 borders_rev_param_0,
	.param .u32 borders_rev_param_1,
	.param .u64 .ptr .align 1 borders_rev_param_2,
	.param .u32 borders_rev_param_3,
	.param .u32 borders_rev_param_4,
	.param .u32 borders_rev_param_5,
	.param .u32 borders_rev_param_6
)
{
	.reg .pred 	%p<7>;
	.reg .b32 	%r<37>;
	.reg .b32 	%f<57>;
	.reg .b64 	%rd<11>;
	// demoted variable
	.shared .align 4 .b8 _ZZ11borders_revE9cacheMaxX[1024];
	// demoted variable
	.shared .align 4 .b8 _ZZ11borders_revE9cacheMaxY[1024];
	// demoted variable
	.shared .align 4 .b8 _ZZ11borders_revE9cacheMinX[1024];
	// demoted variable
	.shared .align 4 .b8 _ZZ11borders_revE9cacheMinY[1024];
	ld.param.u64 	%rd4, [borders_rev_param_0];
	ld.param.u32 	%r17, [borders_rev_param_1];
	ld.param.u64 	%rd3, [borders_rev_param_2];
	ld.param.u32 	%r18, [borders_rev_param_3];
	ld.param.u32 	%r19, [borders_rev_param_4];
	ld.param.u32 	%r20, [borders_rev_param_5];
	ld.param.u32 	%r21, [borders_rev_param_6];
	cvta.to.global.u64 	%rd1, %rd4;
	mov.u32 	%r1, %ntid.x;
	mov.u32 	%r2, %ctaid.x;
	mov.u32 	%r3, %tid.x;
	mad.lo.s32 	%r36, %r1, %r2, %r3;
	mul.wide.u32 	%rd5, %r36, 4;
	add.s64 	%rd2, %rd1, %rd5;
	ld.global.f32 	%f53, [%rd2];
	ld.global.f32 	%f54, [%rd2+4];
	setp.ge.u32 	%p1, %r36, %r17;
	mov.f32 	%f55, %f53;
	mov.f32 	%f56, %f54;
	@%p1 bra 	$L__BB0_3;
	mov.b32 	%r35, 0;
	mov.f32 	%f56, %f54;
	mov.f32 	%f55, %f53;
$L__BB0_2:
	mul.wide.u32 	%rd6, %r35, 4;
	add.s64 	%rd7, %rd2, %rd6;
	ld.global.f32 	%f21, [%rd7];
	max.f32 	%f53, %f53, %f21;
	ld.global.f32 	%f22, [%rd7+4];
	max.f32 	%f54, %f54, %f22;
	min.f32 	%f55, %f55, %f21;
	min.f32 	%f56, %f56, %f22;
	add.s32 	%r35, %r35, %r1;
	add.s32 	%r23, %r35, %r36;
	setp.lt.u32 	%p2, %r23, %r17;
	@%p2 bra 	$L__BB0_2;
$L__BB0_3:
	shl.b32 	%r24, %r3, 2;
	mov.u32 	%r25, _ZZ11borders_revE9cacheMaxX;
	add.s32 	%r7, %r25, %r24;
	st.shared.f32 	[%r7], %f53;
	mov.u32 	%r26, _ZZ11borders_revE9cacheMaxY;
	add.s32 	%r8, %r26, %r24;
	st.shared.f32 	[%r8], %f54;
	mov.u32 	%r27, _ZZ11borders_revE9cacheMinX;
	add.s32 	%r9, %r27, %r24;
	st.shared.f32 	[%r9], %f55;
	mov.u32 	%r28, _ZZ11borders_revE9cacheMinY;
	add.s32 	%r10, %r28, %r24;
	st.shared.f32 	[%r10], %f56;
	bar.sync 	0;
	setp.lt.u32 	%p3, %r2, 2;
	@%p3 bra 	$L__BB0_6;
	shl.b32 	%r29, %r2, 1;
	and.b32  	%r30, %r29, -4;
	add.s32 	%r11, %r7, %r30;
	add.s32 	%r12, %r8, %r30;
	add.s32 	%r13, %r9, %r30;
	add.s32 	%r14, %r10, %r30;
$L__BB0_5:
	ld.shared.f32 	%f23, [%r7];
	ld.shared.f32 	%f24, [%r11];
	max.f32 	%f25, %f23, %f24;
	st.shared.f32 	[%r7], %f25;
	ld.shared.f32 	%f26, [%r8];
	ld.shared.f32 	%f27, [%r12];
	max.f32 	%f28, %f26, %f27;
	st.shared.f32 	[%r8], %f28;
	ld.shared.f32 	%f29, [%r9];
	ld.shared.f32 	%f30, [%r13];
	min.f32 	%f31, %f29, %f30;
	st.shared.f32 	[%r9], %f31;
	ld.shared.f32 	%f32, [%r10];
	ld.shared.f32 	%f33, [%r14];
	min.f32 	%f34, %f32, %f33;
	st.shared.f32 	[%r10], %f34;
	bar.sync 	0;
	bra.uni 	$L__BB0_5;
$L__BB0_6:
	setp.ne.s32 	%p4, %r3, 0;
	@%p4 bra 	$L__BB0_8;
	cvta.to.global.u64 	%rd8, %rd3;
	ld.shared.f32 	%f35, [_ZZ11borders_revE9cacheMaxX];
	st.global.f32 	[%rd8], %f35;
	ld.shared.f32 	%f36, [_ZZ11borders_revE9cacheMaxY];
	st.global.f32 	[%rd8+4], %f36;
	ld.shared.f32 	%f37, [_ZZ11borders_revE9cacheMinX];
	st.global.f32 	[%rd8+8], %f37;
	ld.shared.f32 	%f38, [_ZZ11borders_revE9cacheMinY];
	st.global.f32 	[%rd8+12], %f38;
$L__BB0_8:
	setp.ge.u32 	%p5, %r36, %r17;
	@%p5 bra 	$L__BB0_11;
	ld.shared.f32 	%f39, [_ZZ11borders_revE9cacheMaxX];
	ld.shared.f32 	%f40, [_ZZ11borders_revE9cacheMinX];
	sub.f32 	%f15, %f39, %f40;
	shl.b32 	%r31, %r20, 1;
	sub.s32 	%r32, %r18, %r31;
	cvt.rn.f32.s32 	%f16, %r32;
	cvt.rn.f32.s32 	%f17, %r20;
	ld.shared.f32 	%f41, [_ZZ11borders_revE9cacheMaxY];
	ld.shared.f32 	%f42, [_ZZ11borders_revE9cacheMinY];
	sub.f32 	%f18, %f41, %f42;
	shl.b32 	%r33, %r21, 1;
	sub.s32 	%r34, %r19, %r33;
	cvt.rn.f32.s32 	%f19, %r34;
	cvt.rn.f32.s32 	%f20, %r21;
$L__BB0_10:
	mul.wide.u32 	%rd9, %r36, 4;
	add.s64 	%rd10, %rd1, %rd9;
	ld.global.f32 	%f43, [%rd10];
	div.rn.f32 	%f44, %f43, %f15;
	fma.rn.f32 	%f45, %f44, %f16, %f17;
	st.global.f32 	[%rd10], %f45;
	ld.global.f32 	%f46, [%rd10+4];
	div.rn.f32 	%f47, %f46, %f18;
	fma.rn.f32 	%f48, %f47, %f19, %f20;
	st.global.f32 	[%rd10+4], %f48;
	add.s32 	%r36, %r36, %r1;
	setp.lt.u32 	%p6, %r36, %r17;
	@%p6 bra 	$L__BB0_10;
$L__BB0_11:
	ret;

}


// ===== COMPILED SASS (sm_100) =====

	.target	sm_100

	.elftype	@"ET_EXEC"


//--------------------- .note.nv.tkinfo           --------------------------
	.section	.note.nv.tkinfo,"",@"SHT_NOTE"
	.sectionflags	@"SHF_NOTE_NV_TKINFO"
	.tkinfo
        /*0018*/ 	.word	0x00000002
        /*0030*/ 	.string	""
        /*0030*/ 	.string	"ptxas"
        /*0030*/ 	.string	"Cuda compilation tools, release 13.0, V13.0.88"
        /*0030*/ 	.string	"Build cuda_13.0.r13.0/compiler.36424714_0"
        /*0030*/ 	.string	"-arch sm_100 -m 64 "



//--------------------- .note.nv.cuinfo           --------------------------
	.section	.note.nv.cuinfo,"",@"SHT_NOTE"
	.sectionflags	@"SHF_NOTE_NV_CUINFO"
        /*0018*/ 	.short	0x0002
        /*001a*/ 	.short	0x0064
        /*001c*/ 	.short	0x0082
	.zero		2


//--------------------- .nv.info                  --------------------------
	.section	.nv.info,"",@"SHT_CUDA_INFO"
	.align	4


	//----- nvinfo : EIATTR_REGCOUNT
	.align		4
        /*0000*/ 	.byte	0x04, 0x2f
        /*0002*/ 	.short	(.L_1 - .L_0)
	.align		4
.L_0:
        /*0004*/ 	.word	index@(borders_rev)
        /*0008*/ 	.word	0x00000018


	//----- nvinfo : EIATTR_FRAME_SIZE
	.align		4
.L_1:
        /*000c*/ 	.byte	0x04, 0x11
        /*000e*/ 	.short	(.L_3 - .L_2)
	.align		4
.L_2:
        /*0010*/ 	.word	index@($__internal_0_$__cuda_sm3x_div_rn_noftz_f32_slowpath)
        /*0014*/ 	.word	0x00000000


	//----- nvinfo : EIATTR_FRAME_SIZE
	.align		4
.L_3:
        /*0018*/ 	.byte	0x04, 0x11
        /*001a*/ 	.short	(.L_5 - .L_4)
	.align		4
.L_4:
        /*001c*/ 	.word	index@(borders_rev)
        /*0020*/ 	.word	0x00000000


	//----- nvinfo : EIATTR_MIN_STACK_SIZE
	.align		4
.L_5:
        /*0024*/ 	.byte	0x04, 0x12
        /*0026*/ 	.short	(.L_7 - .L_6)
	.align		4
.L_6:
        /*0028*/ 	.word	index@(borders_rev)
        /*002c*/ 	.word	0x00000000
.L_7:


//--------------------- .nv.compat                --------------------------
	.section	.nv.compat,"",@"SHT_CUDA_COMPAT_INFO"
	.align	4
        /*0000*/ 	.byte	0x02, 0x09, 0x00, 0x00, 0x02, 0x02, 0x01, 0x00, 0x02, 0x05, 0x05, 0x00, 0x03, 0x07, 0x01, 0x01
        /*0010*/ 	.byte	0x02, 0x03, 0x00, 0x00, 0x02, 0x06, 0x01, 0x00, 0x04, 0x0b, 0x08, 0x00, 0x01, 0x00, 0x00, 0x00
        /*0020*/ 	.byte	0x00, 0x00, 0x00, 0x00


//--------------------- .nv.info.borders_rev      --------------------------
	.section	.nv.info.borders_rev,"",@"SHT_CUDA_INFO"
	.sectionflags	@""
	.align	4


	//----- nvinfo : EIATTR_CUDA_API_VERSION
	.align		4
        /*0000*/ 	.byte	0x04, 0x37
        /*0002*/ 	.short	(.L_9 - .L_8)
.L_8:
        /*0004*/ 	.word	0x00000082


	//----- nvinfo : EIATTR_KPARAM_INFO
	.align		4
.L_9:
        /*0008*/ 	.byte	0x04, 0x17
        /*000a*/ 	.short	(.L_11 - .L_10)
.L_10:
        /*000c*/ 	.word	0x00000000
        /*0010*/ 	.short	0x0006
        /*0012*/ 	.short	0x0024
        /*0014*/ 	.byte	0x00, 0xf0, 0x11, 0x00


	//----- nvinfo : EIATTR_KPARAM_INFO
	.align		4
.L_11:
        /*0018*/ 	.byte	0x04, 0x17
        /*001a*/ 	.short	(.L_13 - .L_12)
.L_12:
        /*001c*/ 	.word	0x00000000
        /*0020*/ 	.short	0x0005
        /*0022*/ 	.short	0x0020
        /*0024*/ 	.byte	0x00, 0xf0, 0x11, 0x00


	//----- nvinfo : EIATTR_KPARAM_INFO
	.align		4
.L_13:
        /*0028*/ 	.byte	0x04, 0x17
        /*002a*/ 	.short	(.L_15 - .L_14)
.L_14:
        /*002c*/ 	.word	0x00000000
        /*0030*/ 	.short	0x0004
        /*0032*/ 	.short	0x001c
        /*0034*/ 	.byte	0x00, 0xf0, 0x11, 0x00


	//----- nvinfo : EIATTR_KPARAM_INFO
	.align		4
.L_15:
        /*0038*/ 	.byte	0x04, 0x17
        /*003a*/ 	.short	(.L_17 - .L_16)
.L_16:
        /*003c*/ 	.word	0x00000000
        /*0040*/ 	.short	0x0003
        /*0042*/ 	.short	0x0018
        /*0044*/ 	.byte	0x00, 0xf0, 0x11, 0x00


	//----- nvinfo : EIATTR_KPARAM_INFO
	.align		4
.L_17:
        /*0048*/ 	.byte	0x04, 0x17
        /*004a*/ 	.short	(.L_19 - .L_18)
.L_18:
        /*004c*/ 	.word	0x00000000
        /*0050*/ 	.short	0x0002
        /*0052*/ 	.short	0x0010
        /*0054*/ 	.byte	0x00, 0xf5, 0x21, 0x00


	//----- nvinfo : EIATTR_KPARAM_INFO
	.align		4
.L_19:
        /*0058*/ 	.byte	0x04, 0x17
        /*005a*/ 	.short	(.L_21 - .L_20)
.L_20:
        /*005c*/ 	.word	0x00000000
        /*0060*/ 	.short	0x0001
        /*0062*/ 	.short	0x0008
        /*0064*/ 	.byte	0x00, 0xf0, 0x11, 0x00


	//----- nvinfo : EIATTR_KPARAM_INFO
	.align		4
.L_21:
        /*0068*/ 	.byte	0x04, 0x17
        /*006a*/ 	.short	(.L_23 - .L_22)
.L_22:
        /*006c*/ 	.word	0x00000000
        /*0070*/ 	.short	0x0000
        /*0072*/ 	.short	0x0000
        /*0074*/ 	.byte	0x00, 0xf5, 0x21, 0x00


	//----- nvinfo : EIATTR_SPARSE_MMA_MASK
	.align		4
.L_23:
        /*0078*/ 	.byte	0x03, 0x50
        /*007a*/ 	.short	0x0000


	//----- nvinfo : EIATTR_MAXREG_COUNT
	.align		4
        /*007c*/ 	.byte	0x03, 0x1b
        /*007e*/ 	.short	0x00ff


	//----- nvinfo : EIATTR_NUM_BARRIERS
	.align		4
        /*0080*/ 	.byte	0x02, 0x4c
        /*0082*/ 	.byte	0x01
	.zero		1


	//----- nvinfo : EIATTR_MERCURY_ISA_VERSION
	.align		4
        /*0084*/ 	.byte	0x03, 0x5f
        /*0086*/ 	.short	0x0101


	//----- nvinfo : EIATTR_VRC_CTA_INIT_COUNT
	.align		4
        /*0088*/ 	.byte	0x02, 0x4a
	.zero		1
	.zero		1


	//----- nvinfo : EIATTR_EXIT_INSTR_OFFSETS
	.align		4
        /*008c*/ 	.byte	0x04, 0x1c
        /*008e*/ 	.short	(.L_25 - .L_24)


	//   ....[0]....
.L_24:
        /*0090*/ 	.word	0x00000560


	//   ....[1]....
        /*0094*/ 	.word	0x000008f0


	//----- nvinfo : EIATTR_CRS_STACK_SIZE
	.align		4
.L_25:
        /*0098*/ 	.byte	0x04, 0x1e
        /*009a*/ 	.short	(.L_27 - .L_26)
.L_26:
        /*009c*/ 	.word	0x00000000


	//----- nvinfo : EIATTR_CBANK_PARAM_SIZE
	.align		4
.L_27:
        /*00a0*/ 	.byte	0x03, 0x19
        /*00a2*/ 	.short	0x0028


	//----- nvinfo : EIATTR_PARAM_CBANK
	.align		4
        /*00a4*/ 	.byte	0x04, 0x0a
        /*00a6*/ 	.short	(.L_29 - .L_28)
	.align		4
.L_28:
        /*00a8*/ 	.word	index@(.nv.constant0.borders_rev)
        /*00ac*/ 	.short	0x0380
        /*00ae*/ 	.short	0x0028


	//----- nvinfo : EIATTR_SW_WAR
	.align		4
.L_29:
        /*00b0*/ 	.byte	0x04, 0x36
        /*00b2*/ 	.short	(.L_31 - .L_30)
.L_30:
        /*00b4*/ 	.word	0x00000008
.L_31:


//--------------------- .nv.callgraph             --------------------------
	.section	.nv.callgraph,"",@"SHT_CUDA_CALLGRAPH"
	.align	4
	.sectionentsize	8
	.align		4
        /*0000*/ 	.word	0x00000000
	.align		4
        /*0004*/ 	.word	0xffffffff
	.align		4
        /*0008*/ 	.word	0x00000000
	.align		4
        /*000c*/ 	.word	0xfffffffe
	.align		4
        /*0010*/ 	.word	0x00000000
	.align		4
        /*0014*/ 	.word	0xfffffffd
	.align		4
        /*0018*/ 	.word	0x00000000
	.align		4
        /*001c*/ 	.word	0xfffffffc


//--------------------- .text.borders_rev         --------------------------
	.section	.text.borders_rev,"ax",@progbits
	.align	128
        .global         borders_rev
        .type           borders_rev,@function
        .size           borders_rev,(.L_x_24 - borders_rev)
        .other          borders_rev,@"STO_CUDA_ENTRY STV_DEFAULT"
borders_rev:
.text.borders_rev:
[----:B------:R-:W-:Y:S01]  /*0000*/  LDC R1, c[0x0][0x37c] ;  /* 0x0000df00ff017b82 */ /* 0x000fe20000000800 */
[----:B------:R-:W0:Y:S07]  /*0010*/  S2R R14, SR_TID.X ;  /* 0x00000000000e7919 */ /* 0x000e2e0000002100 */
[----:B------:R-:W1:Y:S01]  /*0020*/  LDC.64 R2, c[0x0][0x380] ;  /* 0x0000e000ff027b82 */ /* 0x000e620000000a00 */
[----:B------:R-:W0:Y:S01]  /*0030*/  LDCU UR12, c[0x0][0x360] ;  /* 0x00006c00ff0c77ac */ /* 0x000e220008000800 */
[----:B------:R-:W0:Y:S01]  /*0040*/  S2R R9, SR_CTAID.X ;  /* 0x0000000000097919 */ /* 0x000e220000002500 */
[----:B------:R-:W2:Y:S01]  /*0050*/  LDCU.64 UR10, c[0x0][0x358] ;  /* 0x00006b00ff0a77ac */ /* 0x000ea20008000a00 */
[----:B------:R-:W3:Y:S01]  /*0060*/  LDCU UR13, c[0x0][0x388] ;  /* 0x00007100ff0d77ac */ /* 0x000ee20008000800 */
[----:B0-----:R-:W-:-:S04]  /*0070*/  IMAD R9, R9, UR12, R14 ;  /* 0x0000000c09097c24 */ /* 0x001fc8000f8e020e */
[----:B-1----:R-:W-:-:S05]  /*0080*/  IMAD.WIDE.U32 R2, R9, 0x4, R2 ;  /* 0x0000000409027825 */ /* 0x002fca00078e0002 */
[----:B--2---:R-:W2:Y:S04]  /*0090*/  LDG.E R0, desc[UR10][R2.64] ;  /* 0x0000000a02007981 */ /* 0x004ea8000c1e1900 */
[----:B------:R-:W4:Y:S01]  /*00a0*/  LDG.E R6, desc[UR10][R2.64+0x4] ;  /* 0x0000040a02067981 */ /* 0x000f22000c1e1900 */
[----:B---3--:R-:W-:Y:S01]  /*00b0*/  ISETP.GE.U32.AND P0, PT, R9, UR13, PT ;  /* 0x0000000d09007c0c */ /* 0x008fe2000bf06070 */
[----:B------:R-:W0:Y:S01]  /*00c0*/  S2UR UR8, SR_CTAID.X ;  /* 0x00000000000879c3 */ /* 0x000e220000002500 */
[----:B------:R-:W-:Y:S01]  /*00d0*/  BSSY.RECONVERGENT B0, `(.L_x_0) ;  /* 0x0000012000007945 */ /* 0x000fe20003800200 */
[----:B--2---:R-:W-:Y:S02]  /*00e0*/  IMAD.MOV.U32 R7, RZ, RZ, R0 ;  /* 0x000000ffff077224 */ /* 0x004fe400078e0000 */
[----:B----4-:R-:W-:-:S08]  /*00f0*/  IMAD.MOV.U32 R8, RZ, RZ, R6 ;  /* 0x000000ffff087224 */ /* 0x010fd000078e0006 */
[----:B0-----:R-:W-:Y:S05]  /*0100*/  @P0 BRA `(.L_x_1) ;  /* 0x0000000000380947 */ /* 0x001fea0003800000 */
[----:B------:R-:W-:Y:S02]  /*0110*/  IMAD.MOV.U32 R10, RZ, RZ, RZ ;  /* 0x000000ffff0a7224 */ /* 0x000fe400078e00ff */
[----:B------:R-:W-:Y:S02]  /*0120*/  IMAD.MOV.U32 R8, RZ, RZ, R6 ;  /* 0x000000ffff087224 */ /* 0x000fe400078e0006 */
[----:B------:R-:W-:-:S07]  /*0130*/  IMAD.MOV.U32 R7, RZ, RZ, R0 ;  /* 0x000000ffff077224 */ /* 0x000fce00078e0000 */
.L_x_2:
[----:B------:R-:W-:-:S05]  /*0140*/  IMAD.WIDE.U32 R4, R10, 0x4, R2 ;  /* 0x000000040a047825 */ /* 0x000fca00078e0002 */
[----:B------:R-:W2:Y:S04]  /*0150*/  LDG.E R11, desc[UR10][R4.64] ;  /* 0x0000000a040b7981 */ /* 0x000ea8000c1e1900 */
[----:B------:R-:W3:Y:S01]  /*0160*/  LDG.E R13, desc[UR10][R4.64+0x4] ;  /* 0x0000040a040d7981 */ /* 0x000ee2000c1e1900 */
[----:B------:R-:W-:-:S04]  /*0170*/  VIADD R10, R10, UR12 ;  /* 0x0000000c0a0a7c36 */ /* 0x000fc80008000000 */
[----:B------:R-:W-:-:S05]  /*0180*/  IMAD.IADD R12, R9, 0x1, R10 ;  /* 0x00000001090c7824 */ /* 0x000fca00078e020a */
[----:B------:R-:W-:Y:S02]  /*0190*/  ISETP.GE.U32.AND P0, PT, R12, UR13, PT ;  /* 0x0000000d0c007c0c */ /* 0x000fe4000bf06070 */
[C---:B--2---:R-:W-:Y:S02]  /*01a0*/  FMNMX R0, R11.reuse, R0, !PT ;  /* 0x000000000b007209 */ /* 0x044fe40007800000 */
[----:B------:R-:W-:Y:S02]  /*01b0*/  FMNMX R7, R11, R7, PT ;  /* 0x000000070b077209 */ /* 0x000fe40003800000 */
[C---:B---3--:R-:W-:Y:S02]  /*01c0*/  FMNMX R6, R13.reuse, R6, !PT ;  /* 0x000000060d067209 */ /* 0x048fe40007800000 */
[----:B------:R-:W-:-:S05]  /*01d0*/  FMNMX R8, R13, R8, PT ;  /* 0x000000080d087209 */ /* 0x000fca0003800000 */
[----:B------:R-:W-:Y:S05]  /*01e0*/  @!P0 BRA `(.L_x_2) ;  /* 0xfffffffc00d48947 */ /* 0x000fea000383ffff */
.L_x_1:
[----:B------:R-:W-:Y:S05]  /*01f0*/  BSYNC.RECONVERGENT B0 ;  /* 0x0000000000007941 */ /* 0x000fea0003800200 */
.L_x_0:
[----:B------:R-:W0:Y:S01]  /*0200*/  S2UR UR7, SR_CgaCtaId ;  /* 0x00000000000779c3 */ /* 0x000e220000008800 */
[----:B------:R-:W-:Y:S01]  /*0210*/  UMOV UR4, 0x400 ;  /* 0x0000040000047882 */ /* 0x000fe20000000000 */
[----:B------:R-:W-:Y:S01]  /*0220*/  UISETP.GE.U32.AND UP0, UPT, UR8, 0x2, UPT ;  /* 0x000000020800788c */ /* 0x000fe2000bf06070 */
[----:B------:R-:W-:Y:S01]  /*0230*/  ISETP.NE.AND P0, PT, R14, RZ, PT ;  /* 0x000000ff0e00720c */ /* 0x000fe20003f05270 */
[----:B------:R-:W-:Y:S01]  /*0240*/  UIADD3 UR5, UPT, UPT, UR4, 0x400, URZ ;  /* 0x0000040004057890 */ /* 0x000fe2000fffe0ff */
[----:B------:R-:W-:Y:S01]  /*0250*/  ISETP.GE.U32.AND P1, PT, R9, UR13, PT ;  /* 0x0000000d09007c0c */ /* 0x000fe2000bf26070 */
[----:B------:R-:W-:Y:S02]  /*0260*/  UIADD3 UR6, UPT, UPT, UR4, 0x800, URZ ;  /* 0x0000080004067890 */ /* 0x000fe4000fffe0ff */
[----:B0-----:R-:W-:Y:S02]  /*0270*/  ULEA UR9, UR7, UR4, 0x18 ;  /* 0x0000000407097291 */ /* 0x001fe4000f8ec0ff */
[----:B------:R-:W-:-:S02]  /*0280*/  UIADD3 UR4, UPT, UPT, UR4, 0xc00, URZ ;  /* 0x00000c0004047890 */ /* 0x000fc4000fffe0ff */
[----:B------:R-:W-:Y:S02]  /*0290*/  ULEA UR5, UR7, UR5, 0x18 ;  /* 0x0000000507057291 */ /* 0x000fe4000f8ec0ff */
[----:B------:R-:W-:Y:S01]  /*02a0*/  ULEA UR6, UR7, UR6, 0x18 ;  /* 0x0000000607067291 */ /* 0x000fe2000f8ec0ff */
[C---:B------:R-:W-:Y:S01]  /*02b0*/  LEA R3, R14.reuse, UR9, 0x2 ;  /* 0x000000090e037c11 */ /* 0x040fe2000f8e10ff */
[----:B------:R-:W-:Y:S02]  /*02c0*/  ULEA UR4, UR7, UR4, 0x18 ;  /* 0x0000000407047291 */ /* 0x000fe4000f8ec0ff */
[C---:B------:R-:W-:Y:S02]  /*02d0*/  LEA R5, R14.reuse, UR5, 0x2 ;  /* 0x000000050e057c11 */ /* 0x040fe4000f8e10ff */
[C---:B------:R-:W-:Y:S01]  /*02e0*/  LEA R2, R14.reuse, UR6, 0x2 ;  /* 0x000000060e027c11 */ /* 0x040fe2000f8e10ff */
[----:B------:R0:W-:Y:S01]  /*02f0*/  STS [R3], R0 ;  /* 0x0000000003007388 */ /* 0x0001e20000000800 */
[----:B------:R-:W-:-:S03]  /*0300*/  LEA R11, R14, UR4, 0x2 ;  /* 0x000000040e0b7c11 */ /* 0x000fc6000f8e10ff */
[----:B------:R0:W-:Y:S04]  /*0310*/  STS [R5], R6 ;  /* 0x0000000605007388 */ /* 0x0001e80000000800 */
[----:B------:R0:W-:Y:S04]  /*0320*/  STS [R2], R7 ;  /* 0x0000000702007388 */ /* 0x0001e80000000800 */
[----:B------:R0:W-:Y:S01]  /*0330*/  STS [R11], R8 ;  /* 0x000000080b007388 */ /* 0x0001e20000000800 */
[----:B------:R-:W-:Y:S06]  /*0340*/  BAR.SYNC.DEFER_BLOCKING 0x0 ;  /* 0x0000000000007b1d */ /* 0x000fec0000010000 */
[----:B------:R-:W-:Y:S05]  /*0350*/  BRA.U !UP0, `(.L_x_3) ;  /* 0x0000000108507547 */ /* 0x000fea000b800000 */
[----:B------:R-:W-:-:S04]  /*0360*/  USHF.L.U32 UR4, UR8, 0x1, URZ ;  /* 0x0000000108047899 */ /* 0x000fc800080006ff */
[----:B------:R-:W-:-:S12]  /*0370*/  ULOP3.LUT UR4, UR4, 0xfffffffc, URZ, 0xc0, !UPT ;  /* 0xfffffffc04047892 */ /* 0x000fd8000f8ec0ff */
.L_x_4:
[----:B0-----:R-:W-:Y:S04]  /*0380*/  LDS R0, [R3] ;  /* 0x0000000003007984 */ /* 0x001fe80000000800 */
[----:B------:R-:W0:Y:S02]  /*0390*/  LDS R7, [R3+UR4] ;  /* 0x0000000403077984 */ /* 0x000e240008000800 */
[----:B0-----:R-:W-:-:S05]  /*03a0*/  FMNMX R0, R0, R7, !PT ;  /* 0x0000000700007209 */ /* 0x001fca0007800000 */
[----:B------:R-:W-:Y:S04]  /*03b0*/  STS [R3], R0 ;  /* 0x0000000003007388 */ /* 0x000fe80000000800 */
[----:B------:R-:W-:Y:S04]  /*03c0*/  LDS R4, [R5] ;  /* 0x0000000005047984 */ /* 0x000fe80000000800 */
[----:B------:R-:W0:Y:S02]  /*03d0*/  LDS R7, [R5+UR4] ;  /* 0x0000000405077984 */ /* 0x000e240008000800 */
[----:B0-----:R-:W-:-:S05]  /*03e0*/  FMNMX R4, R4, R7, !PT ;  /* 0x0000000704047209 */ /* 0x001fca0007800000 */
[----:B------:R-:W-:Y:S04]  /*03f0*/  STS [R5], R4 ;  /* 0x0000000405007388 */ /* 0x000fe80000000800 */
[----:B-1----:R-:W-:Y:S04]  /*0400*/  LDS R6, [R2] ;  /* 0x0000000002067984 */ /* 0x002fe80000000800 */
[----:B------:R-:W0:Y:S02]  /*0410*/  LDS R7, [R2+UR4] ;  /* 0x0000000402077984 */ /* 0x000e240008000800 */
[----:B0-----:R-:W-:-:S05]  /*0420*/  FMNMX R7, R6, R7, PT ;  /* 0x0000000706077209 */ /* 0x001fca0003800000 */
[----:B------:R-:W-:Y:S04]  /*0430*/  STS [R2], R7 ;  /* 0x0000000702007388 */ /* 0x000fe80000000800 */
[----:B------:R-:W-:Y:S04]  /*0440*/  LDS R6, [R11] ;  /* 0x000000000b067984 */ /* 0x000fe80000000800 */
[----:B------:R-:W0:Y:S02]  /*0450*/  LDS R9, [R11+UR4] ;  /* 0x000000040b097984 */ /* 0x000e240008000800 */
[----:B0-----:R-:W-:-:S05]  /*0460*/  FMNMX R6, R6, R9, PT ;  /* 0x0000000906067209 */ /* 0x001fca0003800000 */
[----:B------:R1:W-:Y:S01]  /*0470*/  STS [R11], R6 ;  /* 0x000000060b007388 */ /* 0x0003e20000000800 */
[----:B------:R-:W-:Y:S06]  /*0480*/  BAR.SYNC.DEFER_BLOCKING 0x0 ;  /* 0x0000000000007b1d */ /* 0x000fec0000010000 */
[----:B------:R-:W-:Y:S05]  /*0490*/  BRA `(.L_x_4) ;  /* 0xfffffffc00b87947 */ /* 0x000fea000383ffff */
.L_x_3:
[----:B------:R-:W-:Y:S04]  /*04a0*/  BSSY.RECONVERGENT B0, `(.L_x_5) ;  /* 0x000000b000007945 */ /* 0x000fe80003800200 */
[----:B------:R-:W-:Y:S05]  /*04b0*/  @P0 BRA `(.L_x_6) ;  /* 0x0000000000240947 */ /* 0x000fea0003800000 */
[----:B0-----:R-:W0:Y:S01]  /*04c0*/  LDS R5, [UR9] ;  /* 0x00000009ff057984 */ /* 0x001e220008000800 */
[----:B------:R-:W0:Y:S03]  /*04d0*/  LDC.64 R2, c[0x0][0x390] ;  /* 0x0000e400ff027b82 */ /* 0x000e260000000a00 */
[----:B------:R-:W1:Y:S04]  /*04e0*/  LDS R7, [UR9+0x400] ;  /* 0x00040009ff077984 */ /* 0x000e680008000800 */
[----:B------:R-:W2:Y:S04]  /*04f0*/  LDS R11, [UR9+0x800] ;  /* 0x00080009ff0b7984 */ /* 0x000ea80008000800 */
[----:B------:R-:W3:Y:S04]  /*0500*/  LDS R13, [UR9+0xc00] ;  /* 0x000c0009ff0d7984 */ /* 0x000ee80008000800 */
[----:B0-----:R4:W-:Y:S04]  /*0510*/  STG.E desc[UR10][R2.64], R5 ;  /* 0x0000000502007986 */ /* 0x0019e8000c10190a */
[----:B-1----:R4:W-:Y:S04]  /*0520*/  STG.E desc[UR10][R2.64+0x4], R7 ;  /* 0x0000040702007986 */ /* 0x0029e8000c10190a */
[----:B--2---:R4:W-:Y:S04]  /*0530*/  STG.E desc[UR10][R2.64+0x8], R11 ;  /* 0x0000080b02007986 */ /* 0x0049e8000c10190a */
[----:B---3--:R4:W-:Y:S02]  /*0540*/  STG.E desc[UR10][R2.64+0xc], R13 ;  /* 0x00000c0d02007986 */ /* 0x0089e4000c10190a */
.L_x_6:
[----:B------:R-:W-:Y:S05]  /*0550*/  BSYNC.RECONVERGENT B0 ;  /* 0x0000000000007941 */ /* 0x000fea0003800200 */
.L_x_5:
[----:B------:R-:W-:Y:S05]  /*0560*/  @P1 EXIT ;  /* 0x000000000000194d */ /* 0x000fea0003800000 */
[----:B------:R-:W-:Y:S01]  /*0570*/  LDS R15, [UR9+0x400] ;  /* 0x00040009ff0f7984 */ /* 0x000fe20008000800 */
[----:B------:R-:W1:Y:S01]  /*0580*/  LDCU.64 UR6, c[0x0][0x398] ;  /* 0x00007300ff0677ac */ /* 0x000e620008000a00 */
[----:B0---4-:R-:W0:Y:S02]  /*0590*/  LDC.64 R4, c[0x0][0x380] ;  /* 0x0000e000ff047b82 */ /* 0x011e240000000a00 */
[----:B------:R-:W2:Y:S01]  /*05a0*/  LDS R2, [UR9+0xc00] ;  /* 0x000c0009ff027984 */ /* 0x000ea20008000800 */
[----:B------:R-:W3:Y:S03]  /*05b0*/  LDCU UR13, c[0x0][0x388] ;  /* 0x00007100ff0d77ac */ /* 0x000ee60008000800 */
[----:B------:R-:W-:Y:S04]  /*05c0*/  LDS R17, [UR9] ;  /* 0x00000009ff117984 */ /* 0x000fe80008000800 */
[----:B------:R-:W4:Y:S01]  /*05d0*/  LDS R0, [UR9+0x800] ;  /* 0x00080009ff007984 */ /* 0x000f220008000800 */
[----:B------:R-:W5:Y:S02]  /*05e0*/  LDCU.64 UR8, c[0x0][0x3a0] ;  /* 0x00007400ff0877ac */ /* 0x000f640008000a00 */
[----:B-----5:R-:W-:-:S02]  /*05f0*/  UIADD3 UR4, UPT, UPT, -UR8, URZ, URZ ;  /* 0x000000ff08047290 */ /* 0x020fc4000fffe1ff */
[----:B------:R-:W-:Y:S01]  /*0600*/  I2FP.F32.S32 R13, UR8 ;  /* 0x00000008000d7c45 */ /* 0x000fe20008201400 */
[----:B------:R-:W-:Y:S02]  /*0610*/  UIADD3 UR5, UPT, UPT, -UR9, URZ, URZ ;  /* 0x000000ff09057290 */ /* 0x000fe4000fffe1ff */
[----:B------:R-:W-:Y:S01]  /*0620*/  I2FP.F32.S32 R11, UR9 ;  /* 0x00000009000b7c45 */ /* 0x000fe20008201400 */
[----:B-1----:R-:W-:Y:S02]  /*0630*/  ULEA UR4, UR4, UR6, 0x1 ;  /* 0x0000000604047291 */ /* 0x002fe4000f8e08ff */
[----:B------:R-:W-:-:S04]  /*0640*/  ULEA UR5, UR5, UR7, 0x1 ;  /* 0x0000000705057291 */ /* 0x000fc8000f8e08ff */
[----:B------:R-:W-:Y:S01]  /*0650*/  I2FP.F32.S32 R8, UR4 ;  /* 0x0000000400087c45 */ /* 0x000fe20008201400 */
[----:B--2---:R-:W-:Y:S01]  /*0660*/  FADD R15, R15, -R2 ;  /* 0x800000020f0f7221 */ /* 0x004fe20000000000 */
[----:B------:R-:W-:Y:S01]  /*0670*/  I2FP.F32.S32 R2, UR5 ;  /* 0x0000000500027c45 */ /* 0x000fe20008201400 */
[----:B0--34-:R-:W-:-:S07]  /*0680*/  FADD R17, R17, -R0 ;  /* 0x8000000011117221 */ /* 0x019fce0000000000 */
.L_x_11:
[----:B------:R-:W-:-:S05]  /*0690*/  IMAD.WIDE.U32 R6, R9, 0x4, R4 ;  /* 0x0000000409067825 */ /* 0x000fca00078e0004 */
[----:B------:R-:W2:Y:S01]  /*06a0*/  LDG.E R0, desc[UR10][R6.64] ;  /* 0x0000000a06007981 */ /* 0x000ea2000c1e1900 */
[----:B------:R-:W0:Y:S01]  /*06b0*/  MUFU.RCP R10, R17 ;  /* 0x00000011000a7308 */ /* 0x000e220000001000 */
[----:B------:R-:W-:Y:S01]  /*06c0*/  BSSY.RECONVERGENT B0, `(.L_x_7) ;  /* 0x000000c000007945 */ /* 0x000fe20003800200 */
[----:B0-----:R-:W-:-:S04]  /*06d0*/  FFMA R3, -R17, R10, 1 ;  /* 0x3f80000011037423 */ /* 0x001fc8000000010a */
[----:B------:R-:W-:Y:S02]  /*06e0*/  FFMA R3, R10, R3, R10 ;  /* 0x000000030a037223 */ /* 0x000fe4000000000a */
[----:B--2---:R-:W0:Y:S02]  /*06f0*/  FCHK P0, R0, R17 ;  /* 0x0000001100007302 */ /* 0x004e240000000000 */
[----:B------:R-:W-:-:S04]  /*0700*/  FFMA R10, R0, R3, RZ ;  /* 0x00000003000a7223 */ /* 0x000fc800000000ff */
[----:B------:R-:W-:-:S04]  /*0710*/  FFMA R12, -R17, R10, R0 ;  /* 0x0000000a110c7223 */ /* 0x000fc80000000100 */
[----:B------:R-:W-:Y:S01]  /*0720*/  FFMA R3, R3, R12, R10 ;  /* 0x0000000c03037223 */ /* 0x000fe2000000000a */
[----:B0-----:R-:W-:Y:S06]  /*0730*/  @!P0 BRA `(.L_x_8) ;  /* 0x0000000000108947 */ /* 0x001fec0003800000 */
[----:B------:R-:W-:Y:S01]  /*0740*/  IMAD.MOV.U32 R3, RZ, RZ, R17 ;  /* 0x000000ffff037224 */ /* 0x000fe200078e0011 */
[----:B------:R-:W-:-:S07]  /*0750*/  MOV R10, 0x770 ;  /* 0x00000770000a7802 */ /* 0x000fce0000000f00 */
[----:B------:R-:W-:Y:S05]  /*0760*/  CALL.REL.NOINC `($__internal_0_$__cuda_sm3x_div_rn_noftz_f32_slowpath) ;  /* 0x0000000000647944 */ /* 0x000fea0003c00000 */
[----:B------:R-:W-:-:S07]  /*0770*/  IMAD.MOV.U32 R3, RZ, RZ, R0 ;  /* 0x000000ffff037224 */ /* 0x000fce00078e0000 */
.L_x_8:
[----:B------:R-:W-:Y:S05]  /*0780*/  BSYNC.RECONVERGENT B0 ;  /* 0x0000000000007941 */ /* 0x000fea0003800200 */
.L_x_7:
[----:B------:R-:W2:Y:S01]  /*0790*/  LDG.E R0, desc[UR10][R6.64+0x4] ;  /* 0x0000040a06007981 */ /* 0x000ea2000c1e1900 */
[----:B------:R-:W0:Y:S01]  /*07a0*/  MUFU.RCP R10, R15 ;  /* 0x0000000f000a7308 */ /* 0x000e220000001000 */
[----:B------:R-:W-:Y:S01]  /*07b0*/  FFMA R3, R8, R3, R13 ;  /* 0x0000000308037223 */ /* 0x000fe2000000000d */
[----:B------:R-:W-:Y:S04]  /*07c0*/  BSSY.RECONVERGENT B0, `(.L_x_9) ;  /* 0x000000d000007945 */ /* 0x000fe80003800200 */
[----:B------:R1:W-:Y:S01]  /*07d0*/  STG.E desc[UR10][R6.64], R3 ;  /* 0x0000000306007986 */ /* 0x0003e2000c10190a */
[----:B0-----:R-:W-:-:S04]  /*07e0*/  FFMA R19, -R15, R10, 1 ;  /* 0x3f8000000f137423 */ /* 0x001fc8000000010a */
[----:B------:R-:W-:Y:S01]  /*07f0*/  FFMA R19, R10, R19, R10 ;  /* 0x000000130a137223 */ /* 0x000fe2000000000a */
[----:B--2---:R-:W0:Y:S03]  /*0800*/  FCHK P0, R0, R15 ;  /* 0x0000000f00007302 */ /* 0x004e260000000000 */
[----:B------:R-:W-:-:S04]  /*0810*/  FFMA R10, R0, R19, RZ ;  /* 0x00000013000a7223 */ /* 0x000fc800000000ff */
[----:B------:R-:W-:-:S04]  /*0820*/  FFMA R12, -R15, R10, R0 ;  /* 0x0000000a0f0c7223 */ /* 0x000fc80000000100 */
[----:B------:R-:W-:Y:S01]  /*0830*/  FFMA R10, R19, R12, R10 ;  /* 0x0000000c130a7223 */ /* 0x000fe2000000000a */
[----:B01----:R-:W-:Y:S06]  /*0840*/  @!P0 BRA `(.L_x_10) ;  /* 0x0000000000108947 */ /* 0x003fec0003800000 */
[----:B------:R-:W-:Y:S01]  /*0850*/  IMAD.MOV.U32 R3, RZ, RZ, R15 ;  /* 0x000000ffff037224 */ /* 0x000fe200078e000f */
[----:B------:R-:W-:-:S07]  /*0860*/  MOV R10, 0x880 ;  /* 0x00000880000a7802 */ /* 0x000fce0000000f00 */
[----:B------:R-:W-:Y:S05]  /*0870*/  CALL.REL.NOINC `($__internal_0_$__cuda_sm3x_div_rn_noftz_f32_slowpath) ;  /* 0x0000000000207944 */ /* 0x000fea0003c00000 */
[----:B------:R-:W-:-:S07]  /*0880*/  IMAD.MOV.U32 R10, RZ, RZ, R0 ;  /* 0x000000ffff0a7224 */ /* 0x000fce00078e0000 */
.L_x_10:
[----:B------:R-:W-:Y:S05]  /*0890*/  BSYNC.RECONVERGENT B0 ;  /* 0x0000000000007941 */ /* 0x000fea0003800200 */
.L_x_9:
[----:B------:R-:W-:Y:S01]  /*08a0*/  FFMA R3, R2, R10, R11 ;  /* 0x0000000a02037223 */ /* 0x000fe2000000000b */
[----:B------:R-:W-:-:S04]  /*08b0*/  VIADD R9, R9, UR12 ;  /* 0x0000000c09097c36 */ /* 0x000fc80008000000 */
[----:B------:R0:W-:Y:S01]  /*08c0*/  STG.E desc[UR10][R6.64+0x4], R3 ;  /* 0x0000040306007986 */ /* 0x0001e2000c10190a */
[----:B------:R-:W-:-:S13]  /*08d0*/  ISETP.GE.U32.AND P0, PT, R9, UR13, PT ;  /* 0x0000000d09007c0c */ /* 0x000fda000bf06070 */
[----:B0-----:R-:W-:Y:S05]  /*08e0*/  @!P0 BRA `(.L_x_11) ;  /* 0xfffffffc00688947 */ /* 0x001fea000383ffff */
[----:B------:R-:W-:Y:S05]  /*08f0*/  EXIT ;  /* 0x000000000000794d */ /* 0x000fea0003800000 */
        .weak           $__internal_0_$__cuda_sm3x_div_rn_noftz_f32_slowpath
        .type           $__internal_0_$__cuda_sm3x_div_rn_noftz_f32_slowpath,@function
        .size           $__internal_0_$__cuda_sm3x_div_rn_noftz_f32_slowpath,(.L_x_24 - $__internal_0_$__cuda_sm3x_div_rn_noftz_f32_slowpath)
$__internal_0_$__cuda_sm3x_div_rn_noftz_f32_slowpath:
[----:B------:R-:W-:Y:S01]  /*0900*/  SHF.R.U32.HI R12, RZ, 0x17, R3 ;  /* 0x00000017ff0c7819 */ /* 0x000fe20000011603 */
[----:B------:R-:W-:Y:S01]  /*0910*/  BSSY.RECONVERGENT B1, `(.L_x_12) ;  /* 0x0000062000017945 */ /* 0x000fe20003800200 */
[----:B------:R-:W-:Y:S02]  /*0920*/  SHF.R.U32.HI R14, RZ, 0x17, R0 ;  /* 0x00000017ff0e7819 */ /* 0x000fe40000011600 */
[----:B------:R-:W-:Y:S02]  /*0930*/  LOP3.LUT R12, R12, 0xff, RZ, 0xc0, !PT ;  /* 0x000000ff0c0c7812 */ /* 0x000fe400078ec0ff */
[----:B------:R-:W-:-:S03]  /*0940*/  LOP3.LUT R19, R14, 0xff, RZ, 0xc0, !PT ;  /* 0x000000ff0e137812 */ /* 0x000fc600078ec0ff */
[----:B------:R-:W-:Y:S02]  /*0950*/  VIADD R18, R12, 0xffffffff ;  /* 0xffffffff0c127836 */ /* 0x000fe40000000000 */
[----:B------:R-:W-:-:S03]  /*0960*/  VIADD R16, R19, 0xffffffff ;  /* 0xffffffff13107836 */ /* 0x000fc60000000000 */
[----:B------:R-:W-:-:S04]  /*0970*/  ISETP.GT.U32.AND P0, PT, R18, 0xfd, PT ;  /* 0x000000fd1200780c */ /* 0x000fc80003f04070 */
[----:B------:R-:W-:-:S13]  /*0980*/  ISETP.GT.U32.OR P0, PT, R16, 0xfd, P0 ;  /* 0x000000fd1000780c */ /* 0x000fda0000704470 */
[----:B------:R-:W-:Y:S01]  /*0990*/  @!P0 IMAD.MOV.U32 R14, RZ, RZ, RZ ;  /* 0x000000ffff0e8224 */ /* 0x000fe200078e00ff */
[----:B------:R-:W-:Y:S06]  /*09a0*/  @!P0 BRA `(.L_x_13) ;  /* 0x00000000005c8947 */ /* 0x000fec0003800000 */
[----:B------:R-:W-:Y:S02]  /*09b0*/  FSETP.GTU.FTZ.AND P0, PT, |R0|, +INF , PT ;  /* 0x7f8000000000780b */ /* 0x000fe40003f1c200 */
[----:B------:R-:W-:-:S04]  /*09c0*/  FSETP.GTU.FTZ.AND P1, PT, |R3|, +INF , PT ;  /* 0x7f8000000300780b */ /* 0x000fc80003f3c200 */
[----:B------:R-:W-:-:S13]  /*09d0*/  PLOP3.LUT P0, PT, P0, P1, PT, 0xf8, 0x8f ;  /* 0x00000000008f781c */ /* 0x000fda0000703f70 */
[----:B------:R-:W-:Y:S05]  /*09e0*/  @P0 BRA `(.L_x_14) ;  /* 0x00000004004c0947 */ /* 0x000fea0003800000 */
[----:B------:R-:W-:-:S13]  /*09f0*/  LOP3.LUT P0, RZ, R3, 0x7fffffff, R0, 0xc8, !PT ;  /* 0x7fffffff03ff7812 */ /* 0x000fda000780c800 */
[----:B------:R-:W-:Y:S05]  /*0a00*/  @!P0 BRA `(.L_x_15) ;  /* 0x00000004003c8947 */ /* 0x000fea0003800000 */
[C---:B------:R-:W-:Y:S02]  /*0a10*/  FSETP.NEU.FTZ.AND P2, PT, |R0|.reuse, +INF , PT ;  /* 0x7f8000000000780b */ /* 0x040fe40003f5d200 */
[----:B------:R-:W-:Y:S02]  /*0a20*/  FSETP.NEU.FTZ.AND P1, PT, |R3|, +INF , PT ;  /* 0x7f8000000300780b */ /* 0x000fe40003f3d200 */
[----:B------:R-:W-:-:S11]  /*0a30*/  FSETP.NEU.FTZ.AND P0, PT, |R0|, +INF , PT ;  /* 0x7f8000000000780b */ /* 0x000fd60003f1d200 */
[----:B------:R-:W-:Y:S05]  /*0a40*/  @!P1 BRA !P2, `(.L_x_15) ;  /* 0x00000004002c9947 */ /* 0x000fea0005000000 */
[----:B------:R-:W-:-:S04]  /*0a50*/  LOP3.LUT P2, RZ, R0, 0x7fffffff, RZ, 0xc0, !PT ;  /* 0x7fffffff00ff7812 */ /* 0x000fc8000784c0ff */
[----:B------:R-:W-:-:S13]  /*0a60*/  PLOP3.LUT P1, PT, P1, P2, PT, 0x2f, 0xf2 ;  /* 0x0000000000f2781c */ /* 0x000fda0000f24577 */
[----:B------:R-:W-:Y:S05]  /*0a70*/  @P1 BRA `(.L_x_16) ;  /* 0x0000000400181947 */ /* 0x000fea0003800000 */
[----:B------:R-:W-:-:S04]  /*0a80*/  LOP3.LUT P1, RZ, R3, 0x7fffffff, RZ, 0xc0, !PT ;  /* 0x7fffffff03ff7812 */ /* 0x000fc8000782c0ff */
[----:B------:R-:W-:-:S13]  /*0a90*/  PLOP3.LUT P0, PT, P0, P1, PT, 0x2f, 0xf2 ;  /* 0x0000000000f2781c */ /* 0x000fda0000702577 */
[----:B------:R-:W-:Y:S05]  /*0aa0*/  @P0 BRA `(.L_x_17) ;  /* 0x0000000400000947 */ /* 0x000fea0003800000 */
[----:B------:R-:W-:Y:S02]  /*0ab0*/  ISETP.GE.AND P0, PT, R16, RZ, PT ;  /* 0x000000ff1000720c */ /* 0x000fe40003f06270 */
[----:B------:R-:W-:-:S11]  /*0ac0*/  ISETP.GE.AND P1, PT, R18, RZ, PT ;  /* 0x000000ff1200720c */ /* 0x000fd60003f26270 */
[----:B------:R-:W-:Y:S02]  /*0ad0*/  @P0 IMAD.MOV.U32 R14, RZ, RZ, RZ ;  /* 0x000000ffff0e0224 */ /* 0x000fe400078e00ff */
[----:B------:R-:W-:Y:S01]  /*0ae0*/  @!P0 FFMA R0, R0, 1.84467440737095516160e+19, RZ ;  /* 0x5f80000000008823 */ /* 0x000fe200000000ff */
[----:B------:R-:W-:Y:S02]  /*0af0*/  @!P0 IMAD.MOV.U32 R14, RZ, RZ, -0x40 ;  /* 0xffffffc0ff0e8424 */ /* 0x000fe400078e00ff */
[----:B------:R-:W-:Y:S02]  /*0b00*/  @!P1 FFMA R3, R3, 1.84467440737095516160e+19, RZ ;  /* 0x5f80000003039823 */ /* 0x000fe400000000ff */
[----:B------:R-:W-:-:S07]  /*0b10*/  @!P1 VIADD R14, R14, 0x40 ;  /* 0x000000400e0e9836 */ /* 0x000fce0000000000 */
.L_x_13:
[----:B------:R-:W-:Y:S01]  /*0b20*/  LEA R16, R12, 0xc0800000, 0x17 ;  /* 0xc08000000c107811 */ /* 0x000fe200078eb8ff */
[----:B------:R-:W-:Y:S01]  /*0b30*/  VIADD R19, R19, 0xffffff81 ;  /* 0xffffff8113137836 */ /* 0x000fe20000000000 */
[----:B------:R-:W-:Y:S03]  /*0b40*/  BSSY.RECONVERGENT B2, `(.L_x_18) ;  /* 0x0000035000027945 */ /* 0x000fe60003800200 */
[----:B------:R-:W-:Y:S02]  /*0b50*/  IMAD.IADD R18, R3, 0x1, -R16 ;  /* 0x0000000103127824 */ /* 0x000fe400078e0a10 */
[C---:B------:R-:W-:Y:S01]  /*0b60*/  IMAD R0, R19.reuse, -0x800000, R0 ;  /* 0xff80000013007824 */ /* 0x040fe200078e0200 */
[----:B------:R-:W-:Y:S01]  /*0b70*/  IADD3 R19, PT, PT, R19, 0x7f, -R12 ;  /* 0x0000007f13137810 */ /* 0x000fe20007ffe80c */
[----:B------:R-:W0:Y:S01]  /*0b80*/  MUFU.RCP R3, R18 ;  /* 0x0000001200037308 */ /* 0x000e220000001000 */
[----:B------:R-:W-:-:S03]  /*0b90*/  FADD.FTZ R21, -R18, -RZ ;  /* 0x800000ff12157221 */ /* 0x000fc60000010100 */
[----:B------:R-:W-:Y:S02]  /*0ba0*/  IMAD.IADD R19, R19, 0x1, R14 ;  /* 0x0000000113137824 */ /* 0x000fe400078e020e */
[----:B0-----:R-:W-:-:S04]  /*0bb0*/  FFMA R16, R3, R21, 1 ;  /* 0x3f80000003107423 */ /* 0x001fc80000000015 */
[----:B------:R-:W-:-:S04]  /*0bc0*/  FFMA R3, R3, R16, R3 ;  /* 0x0000001003037223 */ /* 0x000fc80000000003 */
[----:B------:R-:W-:-:S04]  /*0bd0*/  FFMA R16, R0, R3, RZ ;  /* 0x0000000300107223 */ /* 0x000fc800000000ff */
[----:B------:R-:W-:-:S04]  /*0be0*/  FFMA R20, R21, R16, R0 ;  /* 0x0000001015147223 */ /* 0x000fc80000000000 */
[----:B------:R-:W-:-:S04]  /*0bf0*/  FFMA R16, R3, R20, R16 ;  /* 0x0000001403107223 */ /* 0x000fc80000000010 */
[----:B------:R-:W-:-:S04]  /*0c00*/  FFMA R21, R21, R16, R0 ;  /* 0x0000001015157223 */ /* 0x000fc80000000000 */
[----:B------:R-:W-:-:S05]  /*0c10*/  FFMA R0, R3, R21, R16 ;  /* 0x0000001503007223 */ /* 0x000fca0000000010 */
[----:B------:R-:W-:-:S04]  /*0c20*/  SHF.R.U32.HI R12, RZ, 0x17, R0 ;  /* 0x00000017ff0c7819 */ /* 0x000fc80000011600 */
[----:B------:R-:W-:-:S05]  /*0c30*/  LOP3.LUT R12, R12, 0xff, RZ, 0xc0, !PT ;  /* 0x000000ff0c0c7812 */ /* 0x000fca00078ec0ff */
[----:B------:R-:W-:-:S04]  /*0c40*/  IMAD.IADD R18, R12, 0x1, R19 ;  /* 0x000000010c127824 */ /* 0x000fc800078e0213 */
[----:B------:R-:W-:-:S05]  /*0c50*/  VIADD R12, R18, 0xffffffff ;  /* 0xffffffff120c7836 */ /* 0x000fca0000000000 */
[----:B------:R-:W-:-:S13]  /*0c60*/  ISETP.GE.U32.AND P0, PT, R12, 0xfe, PT ;  /* 0x000000fe0c00780c */ /* 0x000fda0003f06070 */
[----:B------:R-:W-:Y:S05]  /*0c70*/  @!P0 BRA `(.L_x_19) ;  /* 0x0000000000808947 */ /* 0x000fea0003800000 */
[----:B------:R-:W-:-:S13]  /*0c80*/  ISETP.GT.AND P0, PT, R18, 0xfe, PT ;  /* 0x000000fe1200780c */ /* 0x000fda0003f04270 */
[----:B------:R-:W-:Y:S05]  /*0c90*/  @P0 BRA `(.L_x_20) ;  /* 0x00000000006c0947 */ /* 0x000fea0003800000 */
[----:B------:R-:W-:-:S13]  /*0ca0*/  ISETP.GE.AND P0, PT, R18, 0x1, PT ;  /* 0x000000011200780c */ /* 0x000fda0003f06270 */
[----:B------:R-:W-:Y:S05]  /*0cb0*/  @P0 BRA `(.L_x_21) ;  /* 0x0000000000740947 */ /* 0x000fea0003800000 */
[----:B------:R-:W-:Y:S02]  /*0cc0*/  ISETP.GE.AND P0, PT, R18, -0x18, PT ;  /* 0xffffffe81200780c */ /* 0x000fe40003f06270 */
[----:B------:R-:W-:-:S11]  /*0cd0*/  LOP3.LUT R0, R0, 0x80000000, RZ, 0xc0, !PT ;  /* 0x8000000000007812 */ /* 0x000fd600078ec0ff */
[----:B------:R-:W-:Y:S05]  /*0ce0*/  @!P0 BRA `(.L_x_21) ;  /* 0x0000000000688947 */ /* 0x000fea0003800000 */
[CCC-:B------:R-:W-:Y:S01]  /*0cf0*/  FFMA.RZ R12, R3.reuse, R21.reuse, R16.reuse ;  /* 0x00000015030c7223 */ /* 0x1c0fe2000000c010 */
[C---:B------:R-:W-:Y:S01]  /*0d00*/  VIADD R19, R18.reuse, 0x20 ;  /* 0x0000002012137836 */ /* 0x040fe20000000000 */
[C---:B------:R-:W-:Y:S02]  /*0d10*/  ISETP.NE.AND P2, PT, R18.reuse, RZ, PT ;  /* 0x000000ff1200720c */ /* 0x040fe40003f45270 */
[----:B------:R-:W-:Y:S02]  /*0d20*/  ISETP.NE.AND P1, PT, R18, RZ, PT ;  /* 0x000000ff1200720c */ /* 0x000fe40003f25270 */
[----:B------:R-:W-:Y:S01]  /*0d30*/  LOP3.LUT R14, R12, 0x7fffff, RZ, 0xc0, !PT ;  /* 0x007fffff0c0e7812 */ /* 0x000fe200078ec0ff */
[CCC-:B------:R-:W-:Y:S01]  /*0d40*/  FFMA.RP R12, R3.reuse, R21.reuse, R16.reuse ;  /* 0x00000015030c7223 */ /* 0x1c0fe20000008010 */
[----:B------:R-:W-:Y:S01]  /*0d50*/  FFMA.RM R3, R3, R21, R16 ;  /* 0x0000001503037223 */ /* 0x000fe20000004010 */
[----:B------:R-:W-:Y:S01]  /*0d60*/  IMAD.MOV R16, RZ, RZ, -R18 ;  /* 0x000000ffff107224 */ /* 0x000fe200078e0a12 */
[----:B------:R-:W-:-:S03]  /*0d70*/  LOP3.LUT R14, R14, 0x800000, RZ, 0xfc, !PT ;  /* 0x008000000e0e7812 */ /* 0x000fc600078efcff */
[----:B------:R-:W-:Y:S02]  /*0d80*/  FSETP.NEU.FTZ.AND P0, PT, R12, R3, PT ;  /* 0x000000030c00720b */ /* 0x000fe40003f1d000 */
[----:B------:R-:W-:Y:S02]  /*0d90*/  SHF.L.U32 R19, R14, R19, RZ ;  /* 0x000000130e137219 */ /* 0x000fe400000006ff */
[----:B------:R-:W-:Y:S02]  /*0da0*/  SEL R3, R16, RZ, P2 ;  /* 0x000000ff10037207 */ /* 0x000fe40001000000 */
[----:B------:R-:W-:Y:S02]  /*0db0*/  ISETP.NE.AND P1, PT, R19, RZ, P1 ;  /* 0x000000ff1300720c */ /* 0x000fe40000f25270 */
[----:B------:R-:W-:Y:S02]  /*0dc0*/  SHF.R.U32.HI R3, RZ, R3, R14 ;  /* 0x00000003ff037219 */ /* 0x000fe4000001160e */
[----:B------:R-:W-:-:S02]  /*0dd0*/  PLOP3.LUT P0, PT, P0, P1, PT, 0xf8, 0x8f ;  /* 0x00000000008f781c */ /* 0x000fc40000703f70 */
[----:B------:R-:W-:Y:S02]  /*0de0*/  SHF.R.U32.HI R19, RZ, 0x1, R3 ;  /* 0x00000001ff137819 */ /* 0x000fe40000011603 */
[----:B------:R-:W-:-:S04]  /*0df0*/  SEL R12, RZ, 0x1, !P0 ;  /* 0x00000001ff0c7807 */ /* 0x000fc80004000000 */
[----:B------:R-:W-:-:S04]  /*0e00*/  LOP3.LUT R12, R12, 0x1, R19, 0xf8, !PT ;  /* 0x000000010c0c7812 */ /* 0x000fc800078ef813 */
[----:B------:R-:W-:-:S05]  /*0e10*/  LOP3.LUT R12, R12, R3, RZ, 0xc0, !PT ;  /* 0x000000030c0c7212 */ /* 0x000fca00078ec0ff */
[----:B------:R-:W-:-:S05]  /*0e20*/  IMAD.IADD R19, R19, 0x1, R12 ;  /* 0x0000000113137824 */ /* 0x000fca00078e020c */
[----:B------:R-:W-:Y:S01]  /*0e30*/  LOP3.LUT R0, R19, R0, RZ, 0xfc, !PT ;  /* 0x0000000013007212 */ /* 0x000fe200078efcff */
[----:B------:R-:W-:Y:S06]  /*0e40*/  BRA `(.L_x_21) ;  /* 0x0000000000107947 */ /* 0x000fec0003800000 */
.L_x_20:
[----:B------:R-:W-:-:S04]  /*0e50*/  LOP3.LUT R0, R0, 0x80000000, RZ, 0xc0, !PT ;  /* 0x8000000000007812 */ /* 0x000fc800078ec0ff */
[----:B------:R-:W-:Y:S01]  /*0e60*/  LOP3.LUT R0, R0, 0x7f800000, RZ, 0xfc, !PT ;  /* 0x7f80000000007812 */ /* 0x000fe200078efcff */
[----:B------:R-:W-:Y:S06]  /*0e70*/  BRA `(.L_x_21) ;  /* 0x0000000000047947 */ /* 0x000fec0003800000 */
.L_x_19:
[----:B------:R-:W-:-:S07]  /*0e80*/  IMAD R0, R19, 0x800000, R0 ;  /* 0x0080000013007824 */ /* 0x000fce00078e0200 */
.L_x_21:
[----:B------:R-:W-:Y:S05]  /*0e90*/  BSYNC.RECONVERGENT B2 ;  /* 0x0000000000027941 */ /* 0x000fea0003800200 */
.L_x_18:
[----:B------:R-:W-:Y:S05]  /*0ea0*/  BRA `(.L_x_22) ;  /* 0x0000000000207947 */ /* 0x000fea0003800000 */
.L_x_17:
[----:B------:R-:W-:-:S04]  /*0eb0*/  LOP3.LUT R0, R3, 0x80000000, R0, 0x48, !PT ;  /* 0x8000000003007812 */ /* 0x000fc800078e4800 */
[----:B------:R-:W-:Y:S01]  /*0ec0*/  LOP3.LUT R0, R0, 0x7f800000, RZ, 0xfc, !PT ;  /* 0x7f80000000007812 */ /* 0x000fe200078efcff */
[----:B------:R-:W-:Y:S06]  /*0ed0*/  BRA `(.L_x_22) ;  /* 0x0000000000147947 */ /* 0x000fec0003800000 */
.L_x_16:
[----:B------:R-:W-:Y:S01]  /*0ee0*/  LOP3.LUT R0, R3, 0x80000000, R0, 0x48, !PT ;  /* 0x8000000003007812 */ /* 0x000fe200078e4800 */
[----:B------:R-:W-:Y:S06]  /*0ef0*/  BRA `(.L_x_22) ;  /* 0x00000000000c7947 */ /* 0x000fec0003800000 */
.L_x_15:
[----:B------:R-:W0:Y:S01]  /*0f00*/  MUFU.RSQ R0, -QNAN ;  /* 0xffc0000000007908 */ /* 0x000e220000001400 */
[----:B------:R-:W-:Y:S05]  /*0f10*/  BRA `(.L_x_22) ;  /* 0x0000000000047947 */ /* 0x000fea0003800000 */
.L_x_14:
[----:B------:R-:W-:-:S07]  /*0f20*/  FADD.FTZ R0, R0, R3 ;  /* 0x0000000300007221 */ /* 0x000fce0000010000 */
.L_x_22:
[----:B------:R-:W-:Y:S05]  /*0f30*/  BSYNC.RECONVERGENT B1 ;  /* 0x0000000000017941 */ /* 0x000fea0003800200 */
.L_x_12:
[----:B------:R-:W-:Y:S02]  /*0f40*/  IMAD.MOV.U32 R18, RZ, RZ, R10 ;  /* 0x000000ffff127224 */ /* 0x000fe400078e000a */
[----:B------:R-:W-:-:S04]  /*0f50*/  IMAD.MOV.U32 R19, RZ, RZ, 0x0 ;  /* 0x00000000ff137424 */ /* 0x000fc800078e00ff */
[----:B0-----:R-:W-:Y:S05]  /*0f60*/  RET.REL.NODEC R18 `(borders_rev) ;  /* 0xfffffff012247950 */ /* 0x001fea0003c3ffff */
.L_x_23:
[----:B------:R-:W-:-:S00]  /*0f70*/  BRA `(.L_x_23) ;  /* 0xfffffffc00fc7947 */ /* 0x000fc0000383ffff */
[----:B------:R-:W-:-:S00]  /*0f80*/  NOP ;  /* 0x0000000000007918 */ /* 0x000fc00000000000 */
[----:B------:R-:W-:-:S00]  /*0f90*/  NOP ;  /* 0x0000000000007918 */ /* 0x000fc00000000000 */
[----:B------:R-:W-:-:S00]  /*0fa0*/  NOP ;  /* 0x0000000000007918 */ /* 0x000fc00000000000 */
[----:B------:R-:W-:-:S00]  /*0fb0*/  NOP ;  /* 0x0000000000007918 */ /* 0x000fc00000000000 */
[----:B------:R-:W-:-:S00]  /*0fc0*/  NOP ;  /* 0x0000000000007918 */ /* 0x000fc00000000000 */
[----:B------:R-:W-:-:S00]  /*0fd0*/  NOP ;  /* 0x0000000000007918 */ /* 0x000fc00000000000 */
[----:B------:R-:W-:-:S00]  /*0fe0*/  NOP ;  /* 0x0000000000007918 */ /* 0x000fc00000000000 */
[----:B------:R-:W-:-:S00]  /*0ff0*/  NOP ;  /* 0x0000000000007918 */ /* 0x000fc00000000000 */
.L_x_24:


//--------------------- .nv.shared.borders_rev    --------------------------
	.section	.nv.shared.borders_rev,"aw",@nobits
	.sectionflags	@""
	.align	4
.nv.shared.borders_rev:
	.zero		5120


//--------------------- .nv.shared.reserved.0     --------------------------
	.section	.nv.shared.reserved.0,"aw",@nobits
	.weak		__nv_reservedSMEM_offset_0_alias
	.size		__nv_reservedSMEM_offset_0_alias, 0, 64
	.other		__nv_reservedSMEM_offset_0_alias,@"STO_CUDA_RESERVED_SHARED STV_DEFAULT"
__nv_reservedSMEM_offset_0_alias:
	.zero		0
	.zero		64


//--------------------- .nv.constant0.borders_rev --------------------------
	.section	.nv.constant0.borders_rev,"a",@progbits
	.sectionflags	@""
	.align	4
.nv.constant0.borders_rev:
	.zero		936


//--------------------- SYMBOLS --------------------------

	.type		.nv.reservedSmem.offset0,@object
	.size		.nv.reservedSmem.offset0,0x4
	.type		.nv.reservedSmem.cap,@object
	.size		.nv.reservedSmem.cap,0x4
